	.headerflags	@"EF_CUDA_TEXMODE_UNIFIED EF_CUDA_64BIT_ADDRESS EF_CUDA_ACCELERATORS EF_CUDA_SM90 EF_CUDA_VIRTUAL_SM(EF_CUDA_SM90)"
	.elftype	@"ET_EXEC"


//--------------------- .nv.info                  --------------------------
	.section	.nv.info,"",@"SHT_CUDA_INFO"
	.align	4


	//----- nvinfo : EIATTR_REGCOUNT
	.align		4
        /*0000*/ 	.byte	0x04, 0x2f
        /*0002*/ 	.short	(.L_1 - .L_0)
	.align		4
.L_0:
        /*0004*/ 	.word	index@(triton_poi_fused_mean_0)
        /*0008*/ 	.word	0x00000013


	//----- nvinfo : EIATTR_MIN_STACK_SIZE
	.align		4
.L_1:
        /*000c*/ 	.byte	0x04, 0x12
        /*000e*/ 	.short	(.L_3 - .L_2)
	.align		4
.L_2:
        /*0010*/ 	.word	index@(triton_poi_fused_mean_0)
        /*0014*/ 	.word	0x00000000


	//----- nvinfo : EIATTR_FRAME_SIZE
	.align		4
.L_3:
        /*0018*/ 	.byte	0x04, 0x11
        /*001a*/ 	.short	(.L_5 - .L_4)
	.align		4
.L_4:
        /*001c*/ 	.word	index@(triton_poi_fused_mean_0)
        /*0020*/ 	.word	0x00000000


	//----- nvinfo : EIATTR_MIN_STACK_SIZE
	.align		4
.L_5:
        /*0024*/ 	.byte	0x04, 0x12
        /*0026*/ 	.short	(.L_7 - .L_6)
	.align		4
.L_6:
        /*0028*/ 	.word	index@(triton_poi_fused_mean_0)
        /*002c*/ 	.word	0x00000000
.L_7:


//--------------------- .nv.info.triton_poi_fused_mean_0 --------------------------
	.section	.nv.info.triton_poi_fused_mean_0,"",@"SHT_CUDA_INFO"
	.sectionflags	@""
	.align	4


	//----- nvinfo : EIATTR_CUDA_API_VERSION
	.align		4
        /*0000*/ 	.byte	0x04, 0x37
        /*0002*/ 	.short	(.L_9 - .L_8)
.L_8:
        /*0004*/ 	.word	0x0000007c


	//----- nvinfo : EIATTR_KPARAM_INFO
	.align		4
.L_9:
        /*0008*/ 	.byte	0x04, 0x17
        /*000a*/ 	.short	(.L_11 - .L_10)
.L_10:
        /*000c*/ 	.word	0x00000000
        /*0010*/ 	.short	0x0002
        /*0012*/ 	.short	0x0010
        /*0014*/ 	.byte	0x00, 0xf0, 0x11, 0x00


	//----- nvinfo : EIATTR_KPARAM_INFO
	.align		4
.L_11:
        /*0018*/ 	.byte	0x04, 0x17
        /*001a*/ 	.short	(.L_13 - .L_12)
.L_12:
        /*001c*/ 	.word	0x00000000
        /*0020*/ 	.short	0x0001
        /*0022*/ 	.short	0x0008
        /*0024*/ 	.byte	0x00, 0xf4, 0x21, 0x00


	//----- nvinfo : EIATTR_KPARAM_INFO
	.align		4
.L_13:
        /*0028*/ 	.byte	0x04, 0x17
        /*002a*/ 	.short	(.L_15 - .L_14)
.L_14:
        /*002c*/ 	.word	0x00000000
        /*0030*/ 	.short	0x0000
        /*0032*/ 	.short	0x0000
        /*0034*/ 	.byte	0x00, 0xf4, 0x21, 0x00


	//----- nvinfo : EIATTR_SPARSE_MMA_MASK
	.align		4
.L_15:
        /*0038*/ 	.byte	0x03, 0x50
        /*003a*/ 	.short	0x0000


	//----- nvinfo : EIATTR_MAXREG_COUNT
	.align		4
        /*003c*/ 	.byte	0x03, 0x1b
        /*003e*/ 	.short	0x00ff


	//----- nvinfo : EIATTR_EXIT_INSTR_OFFSETS
	.align		4
        /*0040*/ 	.byte	0x04, 0x1c
        /*0042*/ 	.short	(.L_17 - .L_16)


	//   ....[0]....
.L_16:
        /*0044*/ 	.word	0x000001d0


	//   ....[1]....
        /*0048*/ 	.word	0x00000200


	//----- nvinfo : EIATTR_REQNTID
	.align		4
.L_17:
        /*004c*/ 	.byte	0x04, 0x10
        /*004e*/ 	.short	(.L_19 - .L_18)
.L_18:
        /*0050*/ 	.word	0x00000020
        /*0054*/ 	.word	0x00000001
        /*0058*/ 	.word	0x00000001


	//----- nvinfo : EIATTR_CBANK_PARAM_SIZE
	.align		4
.L_19:
        /*005c*/ 	.byte	0x03, 0x19
        /*005e*/ 	.short	0x0014


	//----- nvinfo : EIATTR_PARAM_CBANK
	.align		4
        /*0060*/ 	.byte	0x04, 0x0a
        /*0062*/ 	.short	(.L_21 - .L_20)
	.align		4
.L_20:
        /*0064*/ 	.word	index@(.nv.constant0.triton_poi_fused_mean_0)
        /*0068*/ 	.short	0x0210
        /*006a*/ 	.short	0x0014


	//----- nvinfo : EIATTR_SW_WAR
	.align		4
.L_21:
        /*006c*/ 	.byte	0x04, 0x36
        /*006e*/ 	.short	(.L_23 - .L_22)
.L_22:
        /*0070*/ 	.word	0x00000008
.L_23:


//--------------------- .nv.callgraph             --------------------------
	.section	.nv.callgraph,"",@"SHT_CUDA_CALLGRAPH"
	.align	4
	.sectionentsize	8
	.align		4
        /*0000*/ 	.word	0x00000000
	.align		4
        /*0004*/ 	.word	0xffffffff
	.align		4
        /*0008*/ 	.word	0x00000000
	.align		4
        /*000c*/ 	.word	0xfffffffe
	.align		4
        /*0010*/ 	.word	0x00000000
	.align		4
        /*0014*/ 	.word	0xfffffffd
	.align		4
        /*0018*/ 	.word	0x00000000
	.align		4
        /*001c*/ 	.word	0xfffffffc


//--------------------- .text.triton_poi_fused_mean_0 --------------------------
	.section	.text.triton_poi_fused_mean_0,"ax",@progbits
	.align	128
        .global         triton_poi_fused_mean_0
        .type           triton_poi_fused_mean_0,@function
        .size           triton_poi_fused_mean_0,(.L_x_1 - triton_poi_fused_mean_0)
        .other          triton_poi_fused_mean_0,@"STO_CUDA_ENTRY STV_DEFAULT"
triton_poi_fused_mean_0:
.text.triton_poi_fused_mean_0:
[----:B------:R-:W0:Y:S02]  /*0000*/  LDC R1, c[0x0][0x28] ;  /* 0x00000a00ff017b82 */ /* 0x000e240000000800 */
[----:B------:R-:W1:Y:S01]  /*0010*/  S2R R16, SR_TID.X ;  /* 0x0000000000107919 */ /* 0x000e620000002100 */
[----:B------:R-:W2:Y:S01]  /*0020*/  LDC.64 R8, c[0x0][0x210] ;  /* 0x00008400ff087b82 */ /* 0x000ea20000000a00 */
[----:B------:R-:W-:Y:S01]  /*0030*/  CS2R R14, SRZ ;  /* 0x00000000000e7805 */ /* 0x000fe2000001ff00 */
[----:B------:R-:W-:Y:S01]  /*0040*/  ULDC.64 UR4, c[0x0][0x208] ;  /* 0x0000820000047ab9 */ /* 0x000fe20000000a00 */
[----:B------:R-:W3:Y:S01]  /*0050*/  S2R R13, SR_CTAID.X ;  /* 0x00000000000d7919 */ /* 0x000ee20000002500 */
[----:B------:R-:W-:Y:S02]  /*0060*/  MOV R12, RZ ;  /* 0x000000ff000c7202 */ /* 0x000fe40000000f00 */
[----:B-1----:R-:W-:-:S04]  /*0070*/  LOP3.LUT R0, R16, 0x3, RZ, 0xc0, !PT ;  /* 0x0000000310007812 */ /* 0x002fc800078ec0ff */
[----:B---3--:R-:W-:Y:S01]  /*0080*/  LEA R13, R13, R0, 0x2 ;  /* 0x000000000d0d7211 */ /* 0x008fe200078e10ff */
[----:B------:R-:W-:-:S03]  /*0090*/  HFMA2.MMA R0, -RZ, RZ, 0, 0 ;  /* 0x00000000ff007435 */ /* 0x000fc600000001ff */
[C---:B------:R-:W-:Y:S01]  /*00a0*/  ISETP.GE.AND P0, PT, R13.reuse, 0x4, PT ;  /* 0x000000040d00780c */ /* 0x040fe20003f06270 */
[----:B--2---:R-:W-:Y:S01]  /*00b0*/  IMAD.WIDE R2, R13, 0x4, R8 ;  /* 0x000000040d027825 */ /* 0x004fe200078e0208 */
[----:B------:R-:W-:Y:S02]  /*00c0*/  IADD3 R5, R13, 0x4, RZ ;  /* 0x000000040d057810 */ /* 0x000fe40007ffe0ff */
[----:B------:R-:W-:-:S03]  /*00d0*/  IADD3 R7, R13, 0x8, RZ ;  /* 0x000000080d077810 */ /* 0x000fc60007ffe0ff */
[----:B------:R-:W-:Y:S01]  /*00e0*/  IMAD.WIDE R4, R5, 0x4, R8 ;  /* 0x0000000405047825 */ /* 0x000fe200078e0208 */
[----:B------:R-:W-:-:S03]  /*00f0*/  IADD3 R11, R13, 0xc, RZ ;  /* 0x0000000c0d0b7810 */ /* 0x000fc60007ffe0ff */
[--C-:B------:R-:W-:Y:S02]  /*0100*/  IMAD.WIDE R6, R7, 0x4, R8.reuse ;  /* 0x0000000407067825 */ /* 0x100fe400078e0208 */
[----:B------:R1:W2:Y:S04]  /*0110*/  @!P0 LDG.E R0, desc[UR4][R2.64] ;  /* 0x0000000402008981 */ /* 0x0002a8000c1e1900 */
[----:B------:R-:W2:Y:S01]  /*0120*/  @!P0 LDG.E R15, desc[UR4][R4.64] ;  /* 0x00000004040f8981 */ /* 0x000ea2000c1e1900 */
[----:B------:R-:W-:Y:S02]  /*0130*/  IMAD.WIDE R8, R11, 0x4, R8 ;  /* 0x000000040b087825 */ /* 0x000fe400078e0208 */
[----:B------:R-:W1:Y:S01]  /*0140*/  LDC.64 R10, c[0x0][0x218] ;  /* 0x00008600ff0a7b82 */ /* 0x000e620000000a00 */
[----:B------:R-:W3:Y:S04]  /*0150*/  @!P0 LDG.E R12, desc[UR4][R6.64] ;  /* 0x00000004060c8981 */ /* 0x000ee8000c1e1900 */
[----:B------:R-:W4:Y:S01]  /*0160*/  @!P0 LDG.E R14, desc[UR4][R8.64] ;  /* 0x00000004080e8981 */ /* 0x000f22000c1e1900 */
[----:B------:R-:W-:-:S04]  /*0170*/  LOP3.LUT P0, RZ, R16, 0x1c, RZ, 0xc0, !PT ;  /* 0x0000001c10ff7812 */ /* 0x000fc8000780c0ff */
[C---:B------:R-:W-:Y:S01]  /*0180*/  ISETP.LT.AND P0, PT, R13.reuse, 0x4, !P0 ;  /* 0x000000040d00780c */ /* 0x040fe20004701270 */
[----:B-1----:R-:W-:-:S04]  /*0190*/  IMAD.WIDE R2, R13, 0x4, R10 ;  /* 0x000000040d027825 */ /* 0x002fc800078e020a */
[----:B--2---:R-:W-:-:S04]  /*01a0*/  FADD R15, R15, R0 ;  /* 0x000000000f0f7221 */ /* 0x004fc80000000000 */
[----:B---3--:R-:W-:-:S04]  /*01b0*/  FADD R15, R15, R12 ;  /* 0x0000000c0f0f7221 */ /* 0x008fc80000000000 */
[----:B----4-:R-:W-:Y:S01]  /*01c0*/  FADD R14, R15, R14 ;  /* 0x0000000e0f0e7221 */ /* 0x010fe20000000000 */
[----:B------:R-:W-:Y:S06]  /*01d0*/  @!P0 EXIT ;  /* 0x000000000000894d */ /* 0x000fec0003800000 */
[----:B------:R-:W-:-:S05]  /*01e0*/  FMUL R5, R14, 0.25 ;  /* 0x3e8000000e057820 */ /* 0x000fca0000400000 */
[----:B------:R-:W-:Y:S01]  /*01f0*/  STG.E desc[UR4][R2.64], R5 ;  /* 0x0000000502007986 */ /* 0x000fe2000c101904 */
[----:B------:R-:W-:Y:S05]  /*0200*/  EXIT ;  /* 0x000000000000794d */ /* 0x000fea0003800000 */
.L_x_0:
[----:B------:R-:W-:-:S00]  /*0210*/  BRA `(.L_x_0) ;  /* 0xfffffffc00fc7947 */ /* 0x000fc0000383ffff */
[----:B------:R-:W-:-:S00]  /*0220*/  NOP ;  /* 0x0000000000007918 */ /* 0x000fc00000000000 */
        /* <DEDUP_REMOVED lines=13> */
.L_x_1:


//--------------------- .nv.constant0.triton_poi_fused_mean_0 --------------------------
	.section	.nv.constant0.triton_poi_fused_mean_0,"a",@progbits
	.sectionflags	@""
	.align	4
.nv.constant0.triton_poi_fused_mean_0:
	.zero		548
